	.headerflags	@"EF_CUDA_TEXMODE_UNIFIED EF_CUDA_64BIT_ADDRESS EF_CUDA_ACCELERATORS EF_CUDA_SM90 EF_CUDA_VIRTUAL_SM(EF_CUDA_SM90)"
	.elftype	@"ET_EXEC"


//--------------------- .nv.info                  --------------------------
	.section	.nv.info,"",@"SHT_CUDA_INFO"
	.align	4


	//----- nvinfo : EIATTR_REGCOUNT
	.align		4
        /*0000*/ 	.byte	0x04, 0x2f
        /*0002*/ 	.short	(.L_1 - .L_0)
	.align		4
.L_0:
        /*0004*/ 	.word	index@(triton_poi_fused_convolution_relu_13)
        /*0008*/ 	.word	0x00000020


	//----- nvinfo : EIATTR_MIN_STACK_SIZE
	.align		4
.L_1:
        /*000c*/ 	.byte	0x04, 0x12
        /*000e*/ 	.short	(.L_3 - .L_2)
	.align		4
.L_2:
        /*0010*/ 	.word	index@(triton_poi_fused_convolution_relu_13)
        /*0014*/ 	.word	0x00000000


	//----- nvinfo : EIATTR_FRAME_SIZE
	.align		4
.L_3:
        /*0018*/ 	.byte	0x04, 0x11
        /*001a*/ 	.short	(.L_5 - .L_4)
	.align		4
.L_4:
        /*001c*/ 	.word	index@(triton_poi_fused_convolution_relu_13)
        /*0020*/ 	.word	0x00000000


	//----- nvinfo : EIATTR_MIN_STACK_SIZE
	.align		4
.L_5:
        /*0024*/ 	.byte	0x04, 0x12
        /*0026*/ 	.short	(.L_7 - .L_6)
	.align		4
.L_6:
        /*0028*/ 	.word	index@(triton_poi_fused_convolution_relu_13)
        /*002c*/ 	.word	0x00000000
.L_7:


//--------------------- .nv.info.triton_poi_fused_convolution_relu_13 --------------------------
	.section	.nv.info.triton_poi_fused_convolution_relu_13,"",@"SHT_CUDA_INFO"
	.sectionflags	@""
	.align	4


	//----- nvinfo : EIATTR_CUDA_API_VERSION
	.align		4
        /*0000*/ 	.byte	0x04, 0x37
        /*0002*/ 	.short	(.L_9 - .L_8)
.L_8:
        /*0004*/ 	.word	0x0000007c


	//----- nvinfo : EIATTR_KPARAM_INFO
	.align		4
.L_9:
        /*0008*/ 	.byte	0x04, 0x17
        /*000a*/ 	.short	(.L_11 - .L_10)
.L_10:
        /*000c*/ 	.word	0x00000000
        /*0010*/ 	.short	0x0004
        /*0012*/ 	.short	0x001c
        /*0014*/ 	.byte	0x00, 0xf0, 0x11, 0x00


	//----- nvinfo : EIATTR_KPARAM_INFO
	.align		4
.L_11:
        /*0018*/ 	.byte	0x04, 0x17
        /*001a*/ 	.short	(.L_13 - .L_12)
.L_12:
        /*001c*/ 	.word	0x00000000
        /*0020*/ 	.short	0x0003
        /*0022*/ 	.short	0x0018
        /*0024*/ 	.byte	0x00, 0xf0, 0x11, 0x00


	//----- nvinfo : EIATTR_KPARAM_INFO
	.align		4
.L_13:
        /*0028*/ 	.byte	0x04, 0x17
        /*002a*/ 	.short	(.L_15 - .L_14)
.L_14:
        /*002c*/ 	.word	0x00000000
        /*0030*/ 	.short	0x0002
        /*0032*/ 	.short	0x0010
        /*0034*/ 	.byte	0x00, 0xf4, 0x21, 0x00


	//----- nvinfo : EIATTR_KPARAM_INFO
	.align		4
.L_15:
        /*0038*/ 	.byte	0x04, 0x17
        /*003a*/ 	.short	(.L_17 - .L_16)
.L_16:
        /*003c*/ 	.word	0x00000000
        /*0040*/ 	.short	0x0001
        /*0042*/ 	.short	0x0008
        /*0044*/ 	.byte	0x00, 0xf4, 0x21, 0x00


	//----- nvinfo : EIATTR_KPARAM_INFO
	.align		4
.L_17:
        /*0048*/ 	.byte	0x04, 0x17
        /*004a*/ 	.short	(.L_19 - .L_18)
.L_18:
        /*004c*/ 	.word	0x00000000
        /*0050*/ 	.short	0x0000
        /*0052*/ 	.short	0x0000
        /*0054*/ 	.byte	0x00, 0xf4, 0x21, 0x00


	//----- nvinfo : EIATTR_SPARSE_MMA_MASK
	.align		4
.L_19:
        /*0058*/ 	.byte	0x03, 0x50
        /*005a*/ 	.short	0x0000


	//----- nvinfo : EIATTR_MAXREG_COUNT
	.align		4
        /*005c*/ 	.byte	0x03, 0x1b
        /*005e*/ 	.short	0x00ff


	//----- nvinfo : EIATTR_EXIT_INSTR_OFFSETS
	.align		4
        /*0060*/ 	.byte	0x04, 0x1c
        /*0062*/ 	.short	(.L_21 - .L_20)


	//   ....[0]....
.L_20:
        /*0064*/ 	.word	0x00000bf0


	//   ....[1]....
        /*0068*/ 	.word	0x00000c70


	//----- nvinfo : EIATTR_REQNTID
	.align		4
.L_21:
        /*006c*/ 	.byte	0x04, 0x10
        /*006e*/ 	.short	(.L_23 - .L_22)
.L_22:
        /*0070*/ 	.word	0x00000100
        /*0074*/ 	.word	0x00000001
        /*0078*/ 	.word	0x00000001


	//----- nvinfo : EIATTR_CBANK_PARAM_SIZE
	.align		4
.L_23:
        /*007c*/ 	.byte	0x03, 0x19
        /*007e*/ 	.short	0x0020


	//----- nvinfo : EIATTR_PARAM_CBANK
	.align		4
        /*0080*/ 	.byte	0x04, 0x0a
        /*0082*/ 	.short	(.L_25 - .L_24)
	.align		4
.L_24:
        /*0084*/ 	.word	index@(.nv.constant0.triton_poi_fused_convolution_relu_13)
        /*0088*/ 	.short	0x0210
        /*008a*/ 	.short	0x0020


	//----- nvinfo : EIATTR_SW_WAR
	.align		4
.L_25:
        /*008c*/ 	.byte	0x04, 0x36
        /*008e*/ 	.short	(.L_27 - .L_26)
.L_26:
        /*0090*/ 	.word	0x00000008
.L_27:


//--------------------- .nv.callgraph             --------------------------
	.section	.nv.callgraph,"",@"SHT_CUDA_CALLGRAPH"
	.align	4
	.sectionentsize	8
	.align		4
        /*0000*/ 	.word	0x00000000
	.align		4
        /*0004*/ 	.word	0xffffffff
	.align		4
        /*0008*/ 	.word	0x00000000
	.align		4
        /*000c*/ 	.word	0xfffffffe
	.align		4
        /*0010*/ 	.word	0x00000000
	.align		4
        /*0014*/ 	.word	0xfffffffd
	.align		4
        /*0018*/ 	.word	0x00000000
	.align		4
        /*001c*/ 	.word	0xfffffffc


//--------------------- .text.triton_poi_fused_convolution_relu_13 --------------------------
	.section	.text.triton_poi_fused_convolution_relu_13,"ax",@progbits
	.sectionflags	@"SHF_BARRIERS=1"
	.align	128
        .global         triton_poi_fused_convolution_relu_13
        .type           triton_poi_fused_convolution_relu_13,@function
        .size           triton_poi_fused_convolution_relu_13,(.L_x_1 - triton_poi_fused_convolution_relu_13)
        .other          triton_poi_fused_convolution_relu_13,@"STO_CUDA_ENTRY STV_DEFAULT"
triton_poi_fused_convolution_relu_13:
.text.triton_poi_fused_convolution_relu_13:
[----:B------:R-:W0:Y:S01]  /*0000*/  LDC R1, c[0x0][0x28] ;  /* 0x00000a00ff017b82 */ /* 0x000e220000000800 */
[----:B------:R-:W1:Y:S07]  /*0010*/  S2R R2, SR_CTAID.Y ;  /* 0x0000000000027919 */ /* 0x000e6e0000002600 */
[----:B------:R-:W2:Y:S01]  /*0020*/  LDC.64 R28, c[0x0][0x210] ;  /* 0x00008400ff1c7b82 */ /* 0x000ea20000000a00 */
[----:B------:R-:W-:Y:S01]  /*0030*/  ULDC.64 UR6, c[0x0][0x208] ;  /* 0x0000820000067ab9 */ /* 0x000fe20000000a00 */
[----:B------:R-:W-:Y:S01]  /*0040*/  CS2R R4, SRZ ;  /* 0x0000000000047805 */ /* 0x000fe2000001ff00 */
[----:B------:R-:W3:Y:S01]  /*0050*/  S2R R7, SR_TID.X ;  /* 0x0000000000077919 */ /* 0x000ee20000002100 */
[----:B------:R-:W4:Y:S04]  /*0060*/  S2R R9, SR_CTAID.X ;  /* 0x0000000000097919 */ /* 0x000f280000002500 */
[----:B------:R-:W5:Y:S01]  /*0070*/  LDC.64 R26, c[0x0][0x218] ;  /* 0x00008600ff1a7b82 */ /* 0x000f620000000a00 */
[----:B-1----:R-:W-:-:S02]  /*0080*/  IMAD.SHL.U32 R2, R2, 0x40, RZ ;  /* 0x0000004002027824 */ /* 0x002fc400078e00ff */
[----:B---3--:R-:W-:Y:S01]  /*0090*/  IMAD.SHL.U32 R3, R7, 0x4, RZ ;  /* 0x0000000407037824 */ /* 0x008fe200078e00ff */
[----:B------:R-:W-:Y:S02]  /*00a0*/  SHF.R.U32.HI R23, RZ, 0x4, R7 ;  /* 0x00000004ff177819 */ /* 0x000fe40000011607 */
[----:B------:R-:W-:Y:S02]  /*00b0*/  CS2R R6, SRZ ;  /* 0x0000000000067805 */ /* 0x000fe4000001ff00 */
[----:B------:R-:W-:Y:S02]  /*00c0*/  LOP3.LUT R21, R2, 0x3c, R3, 0xf8, !PT ;  /* 0x0000003c02157812 */ /* 0x000fe400078ef803 */
[----:B------:R-:W-:Y:S02]  /*00d0*/  SGXT.U32 R23, R23, 0x4 ;  /* 0x000000041717781a */ /* 0x000fe40000000000 */
[----:B------:R-:W-:Y:S02]  /*00e0*/  SHF.R.S32.HI R0, RZ, 0x1f, R21 ;  /* 0x0000001fff007819 */ /* 0x000fe40000011415 */
[----:B------:R-:W-:-:S02]  /*00f0*/  ISETP.GE.AND P4, PT, R21, 0x200, PT ;  /* 0x000002001500780c */ /* 0x000fc40003f86270 */
[----:B------:R-:W-:-:S04]  /*0100*/  LEA.HI R8, R0, R21, RZ, 0x7 ;  /* 0x0000001500087211 */ /* 0x000fc800078f38ff */
[C---:B------:R-:W-:Y:S01]  /*0110*/  LOP3.LUT R0, R8.reuse, 0xffffff80, RZ, 0xc0, !PT ;  /* 0xffffff8008007812 */ /* 0x040fe200078ec0ff */
[----:B------:R-:W-:-:S04]  /*0120*/  IMAD.SHL.U32 R10, R8, 0x400, RZ ;  /* 0x00000400080a7824 */ /* 0x000fc800078e00ff */
[----:B------:R-:W-:Y:S01]  /*0130*/  IMAD.IADD R21, R21, 0x1, -R0 ;  /* 0x0000000115157824 */ /* 0x000fe200078e0a00 */
[----:B------:R-:W-:Y:S01]  /*0140*/  LOP3.LUT R14, R10, 0xfffe0000, RZ, 0xc0, !PT ;  /* 0xfffe00000a0e7812 */ /* 0x000fe200078ec0ff */
[----:B----4-:R-:W-:Y:S01]  /*0150*/  IMAD.SHL.U32 R0, R9, 0x40, RZ ;  /* 0x0000004009007824 */ /* 0x010fe200078e00ff */
[----:B------:R-:W-:-:S03]  /*0160*/  CS2R R8, SRZ ;  /* 0x0000000000087805 */ /* 0x000fc6000001ff00 */
[----:B------:R-:W-:Y:S01]  /*0170*/  IMAD.IADD R14, R21, 0x1, R14 ;  /* 0x00000001150e7824 */ /* 0x000fe200078e020e */
[----:B------:R-:W-:Y:S02]  /*0180*/  LOP3.LUT R12, R0, 0x10, R23, 0xfe, !PT ;  /* 0x00000010000c7812 */ /* 0x000fe400078efe17 */
[----:B------:R-:W-:Y:S02]  /*0190*/  LOP3.LUT R11, R0, R23, RZ, 0xfc, !PT ;  /* 0x00000017000b7212 */ /* 0x000fe400078efcff */
[C---:B------:R-:W-:Y:S01]  /*01a0*/  ISETP.LT.AND P1, PT, R12.reuse, 0x400, !P4 ;  /* 0x000004000c00780c */ /* 0x040fe20006721270 */
[--C-:B------:R-:W-:Y:S01]  /*01b0*/  IMAD R25, R12, 0x80, R14.reuse ;  /* 0x000000800c197824 */ /* 0x100fe200078e020e */
[----:B------:R-:W-:Y:S01]  /*01c0*/  LOP3.LUT R13, R0, 0x20, R23, 0xfe, !PT ;  /* 0x00000020000d7812 */ /* 0x000fe200078efe17 */
[C---:B------:R-:W-:Y:S01]  /*01d0*/  IMAD R19, R11.reuse, 0x80, R14 ;  /* 0x000000800b137824 */ /* 0x040fe200078e020e */
[----:B------:R-:W-:Y:S02]  /*01e0*/  ISETP.LT.AND P0, PT, R11, 0x400, !P4 ;  /* 0x000004000b00780c */ /* 0x000fe40006701270 */
[----:B------:R-:W-:-:S02]  /*01f0*/  CS2R R10, SRZ ;  /* 0x00000000000a7805 */ /* 0x000fc4000001ff00 */
[----:B------:R-:W-:Y:S01]  /*0200*/  ISETP.LT.AND P2, PT, R13, 0x400, !P4 ;  /* 0x000004000d00780c */ /* 0x000fe20006741270 */
[----:B--2---:R-:W-:Y:S01]  /*0210*/  IMAD.WIDE R24, R25, 0x4, R28 ;  /* 0x0000000419187825 */ /* 0x004fe200078e021c */
[----:B------:R-:W-:-:S03]  /*0220*/  LOP3.LUT R12, R0, 0x30, R23, 0xfe, !PT ;  /* 0x00000030000c7812 */ /* 0x000fc600078efe17 */
[--C-:B------:R-:W-:Y:S01]  /*0230*/  IMAD R17, R13, 0x80, R14.reuse ;  /* 0x000000800d117824 */ /* 0x100fe200078e020e */
[C---:B------:R-:W-:Y:S01]  /*0240*/  ISETP.LT.AND P3, PT, R12.reuse, 0x400, !P4 ;  /* 0x000004000c00780c */ /* 0x040fe20006761270 */
[----:B------:R-:W-:Y:S01]  /*0250*/  IMAD R16, R12, 0x80, R14 ;  /* 0x000000800c107824 */ /* 0x000fe200078e020e */
[----:B------:R1:W2:Y:S01]  /*0260*/  @P1 LDG.E.EL.128 R8, desc[UR6][R24.64] ;  /* 0x0000000618081981 */ /* 0x0002a2000c2e1d00 */
[----:B------:R-:W-:Y:S02]  /*0270*/  CS2R R12, SRZ ;  /* 0x00000000000c7805 */ /* 0x000fe4000001ff00 */
[----:B------:R-:W-:Y:S02]  /*0280*/  CS2R R14, SRZ ;  /* 0x00000000000e7805 */ /* 0x000fe4000001ff00 */
[----:B------:R-:W-:Y:S01]  /*0290*/  LOP3.LUT R0, R0, 0x3c, R3, 0xf8, !PT ;  /* 0x0000003c00007812 */ /* 0x000fe200078ef803 */
[----:B-----5:R-:W-:-:S04]  /*02a0*/  IMAD.WIDE R26, R21, 0x4, R26 ;  /* 0x00000004151a7825 */ /* 0x020fc800078e021a */
[----:B------:R-:W-:-:S04]  /*02b0*/  IMAD.WIDE R18, R19, 0x4, R28 ;  /* 0x0000000413127825 */ /* 0x000fc800078e021c */
[--C-:B-1----:R-:W-:Y:S01]  /*02c0*/  IMAD.WIDE R24, R17, 0x4, R28.reuse ;  /* 0x0000000411187825 */ /* 0x102fe200078e021c */
[----:B------:R-:W-:Y:S02]  /*02d0*/  LOP3.LUT R3, R2, 0x20, R23, 0xfe, !PT ;  /* 0x0000002002037812 */ /* 0x000fe400078efe17 */
[----:B------:R-:W-:Y:S01]  /*02e0*/  CS2R R20, SRZ ;  /* 0x0000000000147805 */ /* 0x000fe2000001ff00 */
[----:B------:R-:W3:Y:S04]  /*02f0*/  @P0 LDG.E.EL.128 R4, desc[UR6][R18.64] ;  /* 0x0000000612040981 */ /* 0x000ee8000c2e1d00 */
[----:B------:R1:W4:Y:S01]  /*0300*/  @P2 LDG.E.EL.128 R12, desc[UR6][R24.64] ;  /* 0x00000006180c2981 */ /* 0x000322000c2e1d00 */
[----:B------:R-:W-:Y:S01]  /*0310*/  IMAD.WIDE R28, R16, 0x4, R28 ;  /* 0x00000004101c7825 */ /* 0x000fe200078e021c */
[----:B------:R-:W-:-:S02]  /*0320*/  CS2R R16, SRZ ;  /* 0x0000000000107805 */ /* 0x000fc4000001ff00 */
[----:B-1----:R-:W-:Y:S02]  /*0330*/  LOP3.LUT R25, R2, R23, RZ, 0xfc, !PT ;  /* 0x0000001702197212 */ /* 0x002fe400078efcff */
[----:B------:R-:W-:Y:S02]  /*0340*/  LOP3.LUT R24, R2, 0x10, R23, 0xfe, !PT ;  /* 0x0000001002187812 */ /* 0x000fe400078efe17 */
[----:B------:R-:W-:Y:S02]  /*0350*/  LOP3.LUT R2, R2, 0x30, R23, 0xfe, !PT ;  /* 0x0000003002027812 */ /* 0x000fe400078efe17 */
[----:B------:R-:W-:Y:S02]  /*0360*/  CS2R R22, SRZ ;  /* 0x0000000000167805 */ /* 0x000fe4000001ff00 */
[----:B------:R-:W-:-:S04]  /*0370*/  CS2R R18, SRZ ;  /* 0x0000000000127805 */ /* 0x000fc8000001ff00 */
[----:B------:R-:W2:Y:S04]  /*0380*/  @!P4 LDG.E.EL.128 R20, desc[UR6][R26.64] ;  /* 0x000000061a14c981 */ /* 0x000ea8000c2e1d00 */
[----:B------:R1:W5:Y:S02]  /*0390*/  @P3 LDG.E.EL.128 R16, desc[UR6][R28.64] ;  /* 0x000000061c103981 */ /* 0x000364000c2e1d00 */
[----:B-1----:R-:W1:Y:S01]  /*03a0*/  S2R R28, SR_TID.X ;  /* 0x00000000001c7919 */ /* 0x002e620000002100 */
[----:B------:R-:W1:Y:S01]  /*03b0*/  S2UR UR5, SR_CgaCtaId ;  /* 0x00000000000579c3 */ /* 0x000e620000008800 */
[----:B------:R-:W-:Y:S02]  /*03c0*/  UMOV UR4, 0x400 ;  /* 0x0000040000047882 */ /* 0x000fe40000000000 */
[----:B01----:R-:W-:Y:S01]  /*03d0*/  UPRMT UR4, UR5, 0x654, UR4 ;  /* 0x0000065405047896 */ /* 0x003fe20008000004 */
[C---:B--2---:R-:W-:Y:S01]  /*03e0*/  FSETP.GEU.AND P6, PT, R20.reuse, -R8, PT ;  /* 0x800000081400720b */ /* 0x044fe20003fce000 */
[----:B------:R-:W-:Y:S01]  /*03f0*/  FADD R8, R20, R8 ;  /* 0x0000000814087221 */ /* 0x000fe20000000000 */
[C---:B------:R-:W-:Y:S01]  /*0400*/  FSETP.GEU.AND P5, PT, R21.reuse, -R9, PT ;  /* 0x800000091500720b */ /* 0x040fe20003fae000 */
[C---:B------:R-:W-:Y:S01]  /*0410*/  FADD R9, R21.reuse, R9 ;  /* 0x0000000915097221 */ /* 0x040fe20000000000 */
[C---:B----4-:R-:W-:Y:S01]  /*0420*/  FSETP.GEU.AND P2, PT, R21.reuse, -R13, PT ;  /* 0x8000000d1500720b */ /* 0x050fe20003f4e000 */
[C---:B------:R-:W-:Y:S01]  /*0430*/  FADD R13, R21.reuse, R13 ;  /* 0x0000000d150d7221 */ /* 0x040fe20000000000 */
[C---:B-----5:R-:W-:Y:S01]  /*0440*/  FSETP.GEU.AND P0, PT, R21.reuse, -R17, PT ;  /* 0x800000111500720b */ /* 0x060fe20003f0e000 */
[----:B------:R-:W-:Y:S01]  /*0450*/  FADD R17, R21, R17 ;  /* 0x0000001115117221 */ /* 0x000fe20000000000 */
[----:B------:R-:W-:-:S02]  /*0460*/  FSEL R8, R8, RZ, P6 ;  /* 0x000000ff08087208 */ /* 0x000fc40003000000 */
[C---:B---3--:R-:W-:Y:S01]  /*0470*/  FSETP.GEU.AND P6, PT, R21.reuse, -R5, PT ;  /* 0x800000051500720b */ /* 0x048fe20003fce000 */
[----:B------:R-:W-:Y:S01]  /*0480*/  FADD R21, R21, R5 ;  /* 0x0000000515157221 */ /* 0x000fe20000000000 */
[C---:B------:R-:W-:Y:S01]  /*0490*/  FSETP.GEU.AND P3, PT, R20.reuse, -R12, PT ;  /* 0x8000000c1400720b */ /* 0x040fe20003f6e000 */
[C---:B------:R-:W-:Y:S01]  /*04a0*/  FADD R12, R20.reuse, R12 ;  /* 0x0000000c140c7221 */ /* 0x040fe20000000000 */
[C---:B------:R-:W-:Y:S01]  /*04b0*/  FSETP.GEU.AND P1, PT, R20.reuse, -R16, PT ;  /* 0x800000101400720b */ /* 0x040fe20003f2e000 */
[C---:B------:R-:W-:Y:S01]  /*04c0*/  FADD R16, R20.reuse, R16 ;  /* 0x0000001014107221 */ /* 0x040fe20000000000 */
[C---:B------:R-:W-:Y:S01]  /*04d0*/  FSETP.GEU.AND P4, PT, R20.reuse, -R4, PT ;  /* 0x800000041400720b */ /* 0x040fe20003f8e000 */
[----:B------:R-:W-:Y:S01]  /*04e0*/  FADD R4, R20, R4 ;  /* 0x0000000414047221 */ /* 0x000fe20000000000 */
[----:B------:R-:W-:Y:S01]  /*04f0*/  IMAD.SHL.U32 R5, R28, 0x100, RZ ;  /* 0x000001001c057824 */ /* 0x000fe200078e00ff */
[----:B------:R-:W-:-:S04]  /*0500*/  SHF.R.U32.HI R20, RZ, 0x4, R28 ;  /* 0x00000004ff147819 */ /* 0x000fc8000001161c */
[----:B------:R-:W-:Y:S02]  /*0510*/  SGXT.U32 R20, R20, 0x4 ;  /* 0x000000041414781a */ /* 0x000fe40000000000 */
[----:B------:R-:W-:-:S04]  /*0520*/  LOP3.LUT R5, R5, 0xf00, RZ, 0xc0, !PT ;  /* 0x00000f0005057812 */ /* 0x000fc800078ec0ff */
[C---:B------:R-:W-:Y:S02]  /*0530*/  LOP3.LUT R26, R5.reuse, R20, RZ, 0xfc, !PT ;  /* 0x00000014051a7212 */ /* 0x040fe400078efcff */
[----:B------:R-:W-:Y:S02]  /*0540*/  LOP3.LUT R20, R5, 0x40, RZ, 0xfc, !PT ;  /* 0x0000004005147812 */ /* 0x000fe400078efcff */
[----:B------:R-:W-:Y:S02]  /*0550*/  FSEL R27, R21, RZ, P6 ;  /* 0x000000ff151b7208 */ /* 0x000fe40003000000 */
[----:B------:R-:W-:Y:S02]  /*0560*/  FSEL R12, R12, RZ, P3 ;  /* 0x000000ff0c0c7208 */ /* 0x000fe40001800000 */
[----:B------:R-:W-:Y:S02]  /*0570*/  FSEL R4, R4, RZ, P4 ;  /* 0x000000ff04047208 */ /* 0x000fe40002000000 */
[----:B------:R-:W-:-:S02]  /*0580*/  FSEL R9, R9, RZ, P5 ;  /* 0x000000ff09097208 */ /* 0x000fc40002800000 */
[C---:B------:R-:W-:Y:S02]  /*0590*/  LEA.HI R21, R5.reuse, UR4, RZ, 0x1c ;  /* 0x0000000405157c11 */ /* 0x040fe4000f8fe0ff */
[----:B------:R-:W-:Y:S02]  /*05a0*/  LEA.HI R29, R20, UR4, RZ, 0x1c ;  /* 0x00000004141d7c11 */ /* 0x000fe4000f8fe0ff */
[C---:B------:R-:W-:Y:S01]  /*05b0*/  FSETP.GEU.AND P3, PT, R22.reuse, -R10, PT ;  /* 0x8000000a1600720b */ /* 0x040fe20003f6e000 */
[C---:B------:R-:W-:Y:S01]  /*05c0*/  FADD R10, R22.reuse, R10 ;  /* 0x0000000a160a7221 */ /* 0x040fe20000000000 */
[C---:B------:R-:W-:Y:S01]  /*05d0*/  FSETP.GEU.AND P4, PT, R22.reuse, -R14, PT ;  /* 0x8000000e1600720b */ /* 0x040fe20003f8e000 */
[C---:B------:R-:W-:Y:S01]  /*05e0*/  FADD R14, R22.reuse, R14 ;  /* 0x0000000e160e7221 */ /* 0x040fe20000000000 */
[C---:B------:R-:W-:Y:S01]  /*05f0*/  FSETP.GEU.AND P5, PT, R22.reuse, -R18, PT ;  /* 0x800000121600720b */ /* 0x040fe20003fae000 */
[C---:B------:R-:W-:Y:S01]  /*0600*/  FADD R18, R22.reuse, R18 ;  /* 0x0000001216127221 */ /* 0x040fe20000000000 */
[C---:B------:R-:W-:Y:S01]  /*0610*/  FSETP.GEU.AND P6, PT, R22.reuse, -R6, PT ;  /* 0x800000061600720b */ /* 0x040fe20003fce000 */
[----:B------:R-:W-:Y:S01]  /*0620*/  FADD R6, R22, R6 ;  /* 0x0000000616067221 */ /* 0x000fe20000000000 */
[----:B------:R-:W-:Y:S01]  /*0630*/  LOP3.LUT R22, R5, 0x80, RZ, 0xfc, !PT ;  /* 0x0000008005167812 */ /* 0x000fe200078efcff */
[----:B------:R-:W-:-:S02]  /*0640*/  IMAD R21, R26, 0x4, R21 ;  /* 0x000000041a157824 */ /* 0x000fc400078e0215 */
[----:B------:R-:W-:Y:S01]  /*0650*/  IMAD R20, R26, 0x4, R29 ;  /* 0x000000041a147824 */ /* 0x000fe200078e021d */
[----:B------:R-:W-:Y:S02]  /*0660*/  LOP3.LUT R29, R5, 0xc0, RZ, 0xfc, !PT ;  /* 0x000000c0051d7812 */ /* 0x000fe400078efcff */
[----:B------:R-:W-:Y:S01]  /*0670*/  LEA.HI R5, R22, UR4, RZ, 0x1c ;  /* 0x0000000416057c11 */ /* 0x000fe2000f8fe0ff */
[----:B------:R-:W-:Y:S01]  /*0680*/  STS [R21], R4 ;  /* 0x0000000415007388 */ /* 0x000fe20000000800 */
[----:B------:R-:W-:Y:S02]  /*0690*/  FSEL R13, R13, RZ, P2 ;  /* 0x000000ff0d0d7208 */ /* 0x000fe40001000000 */
[----:B------:R-:W-:Y:S01]  /*06a0*/  FSETP.GEU.AND P2, PT, R23, -R7, PT ;  /* 0x800000071700720b */ /* 0x000fe20003f4e000 */
[----:B------:R0:W-:Y:S01]  /*06b0*/  STS [R20+0x100], R27 ;  /* 0x0001001b14007388 */ /* 0x0001e20000000800 */
[----:B------:R-:W-:Y:S01]  /*06c0*/  LEA.HI R29, R29, UR4, RZ, 0x1c ;  /* 0x000000041d1d7c11 */ /* 0x000fe2000f8fe0ff */
[----:B------:R-:W-:Y:S01]  /*06d0*/  FADD R7, R23, R7 ;  /* 0x0000000717077221 */ /* 0x000fe20000000000 */
[----:B------:R-:W-:Y:S01]  /*06e0*/  IMAD R22, R26, 0x4, R5 ;  /* 0x000000041a167824 */ /* 0x000fe200078e0205 */
[----:B------:R-:W-:-:S02]  /*06f0*/  FSEL R5, R10, RZ, P3 ;  /* 0x000000ff0a057208 */ /* 0x000fc40001800000 */
[C---:B------:R-:W-:Y:S01]  /*0700*/  FSETP.GEU.AND P3, PT, R23.reuse, -R11, PT ;  /* 0x8000000b1700720b */ /* 0x040fe20003f6e000 */
[----:B------:R-:W-:Y:S01]  /*0710*/  FADD R11, R23, R11 ;  /* 0x0000000b170b7221 */ /* 0x000fe20000000000 */
[----:B0-----:R-:W-:Y:S01]  /*0720*/  FSEL R27, R6, RZ, P6 ;  /* 0x000000ff061b7208 */ /* 0x001fe20003000000 */
[----:B------:R-:W-:Y:S01]  /*0730*/  IMAD.SHL.U32 R6, R28, 0x4, RZ ;  /* 0x000000041c067824 */ /* 0x000fe200078e00ff */
[----:B------:R-:W-:Y:S01]  /*0740*/  FSEL R7, R7, RZ, P2 ;  /* 0x000000ff07077208 */ /* 0x000fe20001000000 */
[----:B------:R-:W-:Y:S01]  /*0750*/  IMAD R26, R26, 0x4, R29 ;  /* 0x000000041a1a7824 */ /* 0x000fe200078e021d */
[----:B------:R-:W-:Y:S02]  /*0760*/  FSEL R4, R16, RZ, P1 ;  /* 0x000000ff10047208 */ /* 0x000fe40000800000 */
[C---:B------:R-:W-:Y:S01]  /*0770*/  FSETP.GEU.AND P6, PT, R23.reuse, -R15, PT ;  /* 0x8000000f1700720b */ /* 0x040fe20003fce000 */
[----:B------:R-:W-:Y:S01]  /*0780*/  FADD R15, R23, R15 ;  /* 0x0000000f170f7221 */ /* 0x000fe20000000000 */
[----:B------:R-:W-:Y:S01]  /*0790*/  LOP3.LUT R16, R6, 0x3fc, RZ, 0xc0, !PT ;  /* 0x000003fc06107812 */ /* 0x000fe200078ec0ff */
[----:B------:R-:W-:Y:S01]  /*07a0*/  STS [R22+0x200], R27 ;  /* 0x0002001b16007388 */ /* 0x000fe20000000800 */
[----:B------:R-:W-:-:S02]  /*07b0*/  FSEL R11, R11, RZ, P3 ;  /* 0x000000ff0b0b7208 */ /* 0x000fc40001800000 */
[C---:B------:R-:W-:Y:S01]  /*07c0*/  FSETP.GEU.AND P2, PT, R23.reuse, -R19, PT ;  /* 0x800000131700720b */ /* 0x040fe20003f4e000 */
[----:B------:R0:W-:Y:S01]  /*07d0*/  STS [R26+0x300], R7 ;  /* 0x000300071a007388 */ /* 0x0001e20000000800 */
[----:B------:R-:W-:Y:S01]  /*07e0*/  FADD R19, R23, R19 ;  /* 0x0000001317137221 */ /* 0x000fe20000000000 */
[----:B------:R-:W-:Y:S02]  /*07f0*/  FSEL R23, R14, RZ, P4 ;  /* 0x000000ff0e177208 */ /* 0x000fe40002000000 */
[----:B------:R1:W-:Y:S01]  /*0800*/  STS [R21+0x40], R8 ;  /* 0x0000400815007388 */ /* 0x0003e20000000800 */
[----:B------:R-:W-:-:S03]  /*0810*/  FSEL R15, R15, RZ, P6 ;  /* 0x000000ff0f0f7208 */ /* 0x000fc60003000000 */
[----:B------:R-:W-:Y:S01]  /*0820*/  STS [R20+0x140], R9 ;  /* 0x0001400914007388 */ /* 0x000fe20000000800 */
[----:B0-----:R-:W-:-:S03]  /*0830*/  LOP3.LUT R7, R16, 0x800, RZ, 0xfc, !PT ;  /* 0x0000080010077812 */ /* 0x001fc600078efcff */
[----:B------:R0:W-:Y:S01]  /*0840*/  STS [R22+0x240], R5 ;  /* 0x0002400516007388 */ /* 0x0001e20000000800 */
[----:B------:R-:W-:Y:S02]  /*0850*/  FSEL R17, R17, RZ, P0 ;  /* 0x000000ff11117208 */ /* 0x000fe40000000000 */
[----:B-1----:R-:W-:Y:S01]  /*0860*/  SHF.R.U32.HI R8, RZ, 0x4, R7 ;  /* 0x00000004ff087819 */ /* 0x002fe20000011607 */
[----:B------:R-:W-:Y:S01]  /*0870*/  STS [R26+0x340], R11 ;  /* 0x0003400b1a007388 */ /* 0x000fe20000000800 */
[----:B------:R-:W-:-:S03]  /*0880*/  FSEL R7, R18, RZ, P5 ;  /* 0x000000ff12077208 */ /* 0x000fc60002800000 */
[----:B------:R-:W-:Y:S01]  /*0890*/  STS [R21+0x80], R12 ;  /* 0x0000800c15007388 */ /* 0x000fe20000000800 */
[----:B------:R-:W-:-:S03]  /*08a0*/  FSEL R19, R19, RZ, P2 ;  /* 0x000000ff13137208 */ /* 0x000fc60001000000 */
[----:B------:R-:W-:Y:S04]  /*08b0*/  STS [R20+0x180], R13 ;  /* 0x0001800d14007388 */ /* 0x000fe80000000800 */
[----:B------:R-:W-:Y:S04]  /*08c0*/  STS [R22+0x280], R23 ;  /* 0x0002801716007388 */ /* 0x000fe80000000800 */
[----:B------:R-:W-:Y:S04]  /*08d0*/  STS [R26+0x380], R15 ;  /* 0x0003800f1a007388 */ /* 0x000fe80000000800 */
[----:B------:R-:W-:Y:S04]  /*08e0*/  STS [R21+0xc0], R4 ;  /* 0x0000c00415007388 */ /* 0x000fe80000000800 */
[----:B------:R-:W-:Y:S04]  /*08f0*/  STS [R20+0x1c0], R17 ;  /* 0x0001c01114007388 */ /* 0x000fe80000000800 */
[----:B------:R-:W-:Y:S04]  /*0900*/  STS [R22+0x2c0], R7 ;  /* 0x0002c00716007388 */ /* 0x000fe80000000800 */
[----:B------:R1:W-:Y:S01]  /*0910*/  STS [R26+0x3c0], R19 ;  /* 0x0003c0131a007388 */ /* 0x0003e20000000800 */
[----:B0-----:R-:W-:-:S02]  /*0920*/  LOP3.LUT R5, R16, 0x400, RZ, 0xfc, !PT ;  /* 0x0000040010057812 */ /* 0x001fc400078efcff */
[----:B------:R-:W-:Y:S02]  /*0930*/  SHF.R.U32.HI R28, RZ, 0x2, R28 ;  /* 0x00000002ff1c7819 */ /* 0x000fe4000001161c */
[----:B------:R-:W-:Y:S02]  /*0940*/  SHF.R.U32.HI R6, RZ, 0x4, R5 ;  /* 0x00000004ff067819 */ /* 0x000fe40000011605 */
[----:B------:R-:W-:Y:S02]  /*0950*/  LOP3.LUT R28, R28, 0x3c, RZ, 0xc0, !PT ;  /* 0x0000003c1c1c7812 */ /* 0x000fe400078ec0ff */
[----:B------:R-:W-:Y:S01]  /*0960*/  LOP3.LUT R6, R6, 0x7c, RZ, 0xc0, !PT ;  /* 0x0000007c06067812 */ /* 0x000fe200078ec0ff */
[----:B-1----:R-:W0:Y:S01]  /*0970*/  LDC.64 R18, c[0x0][0x220] ;  /* 0x00008800ff127b82 */ /* 0x002e220000000a00 */
[----:B------:R-:W-:Y:S01]  /*0980*/  LOP3.LUT R8, R8, 0xbc, RZ, 0xc0, !PT ;  /* 0x000000bc08087812 */ /* 0x000fe200078ec0ff */
[----:B------:R-:W-:Y:S02]  /*0990*/  VIADD R5, R28, UR4 ;  /* 0x000000041c057c36 */ /* 0x000fe40008000000 */
[----:B------:R-:W-:-:S02]  /*09a0*/  VIADD R9, R6, UR4 ;  /* 0x0000000406097c36 */ /* 0x000fc40008000000 */
[----:B------:R-:W-:Y:S02]  /*09b0*/  VIADD R11, R8, UR4 ;  /* 0x00000004080b7c36 */ /* 0x000fe40008000000 */
[C---:B------:R-:W-:Y:S01]  /*09c0*/  IMAD R17, R16.reuse, 0x4, R5 ;  /* 0x0000000410117824 */ /* 0x040fe200078e0205 */
[----:B------:R-:W-:Y:S01]  /*09d0*/  BAR.SYNC.DEFER_BLOCKING 0x0 ;  /* 0x0000000000007b1d */ /* 0x000fe20000010000 */
[C---:B------:R-:W-:Y:S02]  /*09e0*/  IMAD R20, R16.reuse, 0x4, R9 ;  /* 0x0000000410147824 */ /* 0x040fe400078e0209 */
[----:B------:R-:W-:-:S03]  /*09f0*/  IMAD R27, R16, 0x4, R11 ;  /* 0x00000004101b7824 */ /* 0x000fc600078e020b */
[----:B------:R-:W-:Y:S04]  /*0a00*/  LDS R4, [R17] ;  /* 0x0000000011047984 */ /* 0x000fe80000000800 */
[----:B------:R-:W-:Y:S04]  /*0a10*/  LDS R5, [R17+0x4] ;  /* 0x0000040011057984 */ /* 0x000fe80000000800 */
[----:B------:R-:W-:Y:S04]  /*0a20*/  LDS R6, [R17+0x8] ;  /* 0x0000080011067984 */ /* 0x000fe80000000800 */
[----:B------:R1:W2:Y:S04]  /*0a30*/  LDS R7, [R17+0xc] ;  /* 0x00000c0011077984 */ /* 0x0002a80000000800 */
[----:B------:R-:W-:Y:S04]  /*0a40*/  LDS R8, [R20+0x1000] ;  /* 0x0010000014087984 */ /* 0x000fe80000000800 */
[----:B------:R-:W-:Y:S04]  /*0a50*/  LDS R9, [R20+0x1004] ;  /* 0x0010040014097984 */ /* 0x000fe80000000800 */
[----:B------:R-:W-:Y:S04]  /*0a60*/  LDS R10, [R20+0x1008] ;  /* 0x00100800140a7984 */ /* 0x000fe80000000800 */
[----:B------:R0:W3:Y:S04]  /*0a70*/  LDS R11, [R20+0x100c] ;  /* 0x00100c00140b7984 */ /* 0x0000e80000000800 */
[----:B------:R-:W-:Y:S04]  /*0a80*/  LDS R12, [R27+0x2000] ;  /* 0x002000001b0c7984 */ /* 0x000fe80000000800 */
[----:B------:R-:W-:Y:S04]  /*0a90*/  LDS R13, [R27+0x2004] ;  /* 0x002004001b0d7984 */ /* 0x000fe80000000800 */
[----:B------:R-:W-:Y:S04]  /*0aa0*/  LDS R14, [R27+0x2008] ;  /* 0x002008001b0e7984 */ /* 0x000fe80000000800 */
[----:B------:R-:W4:Y:S01]  /*0ab0*/  LDS R15, [R27+0x200c] ;  /* 0x00200c001b0f7984 */ /* 0x000f220000000800 */
[----:B------:R-:W-:-:S02]  /*0ac0*/  ISETP.GE.AND P0, PT, R0, 0x400, PT ;  /* 0x000004000000780c */ /* 0x000fc40003f06270 */
[----:B-1----:R-:W-:Y:S02]  /*0ad0*/  LOP3.LUT R17, R16, 0xc00, RZ, 0xfc, !PT ;  /* 0x00000c0010117812 */ /* 0x002fe400078efcff */
[----:B------:R-:W-:Y:S02]  /*0ae0*/  ISETP.LT.AND P1, PT, R25, 0x200, !P0 ;  /* 0x000002001900780c */ /* 0x000fe40004721270 */
[----:B------:R-:W-:Y:S02]  /*0af0*/  ISETP.LT.AND P2, PT, R24, 0x200, !P0 ;  /* 0x000002001800780c */ /* 0x000fe40004741270 */
[----:B------:R-:W-:Y:S01]  /*0b00*/  ISETP.LT.AND P3, PT, R3, 0x200, !P0 ;  /* 0x000002000300780c */ /* 0x000fe20004761270 */
[--C-:B------:R-:W-:Y:S01]  /*0b10*/  IMAD R21, R25, 0x400, R0.reuse ;  /* 0x0000040019157824 */ /* 0x100fe200078e0200 */
[----:B------:R-:W-:Y:S01]  /*0b20*/  ISETP.LT.AND P0, PT, R2, 0x200, !P0 ;  /* 0x000002000200780c */ /* 0x000fe20004701270 */
[--C-:B------:R-:W-:Y:S01]  /*0b30*/  IMAD R23, R24, 0x400, R0.reuse ;  /* 0x0000040018177824 */ /* 0x100fe200078e0200 */
[----:B------:R-:W-:Y:S01]  /*0b40*/  SHF.R.U32.HI R17, RZ, 0x4, R17 ;  /* 0x00000004ff117819 */ /* 0x000fe20000011611 */
[----:B------:R-:W-:-:S02]  /*0b50*/  IMAD R25, R3, 0x400, R0 ;  /* 0x0000040003197824 */ /* 0x000fc400078e0200 */
[----:B0-----:R-:W-:Y:S01]  /*0b60*/  IMAD.WIDE R20, R21, 0x4, R18 ;  /* 0x0000000415147825 */ /* 0x001fe200078e0212 */
[----:B------:R-:W-:-:S03]  /*0b70*/  LOP3.LUT R17, R17, 0xfc, RZ, 0xc0, !PT ;  /* 0x000000fc11117812 */ /* 0x000fc600078ec0ff */
[--C-:B------:R-:W-:Y:S01]  /*0b80*/  IMAD.WIDE R22, R23, 0x4, R18.reuse ;  /* 0x0000000417167825 */ /* 0x100fe200078e0212 */
[----:B--2---:R0:W-:Y:S03]  /*0b90*/  @P1 STG.E.128 desc[UR6][R20.64], R4 ;  /* 0x0000000414001986 */ /* 0x0041e6000c101d06 */
[----:B------:R-:W-:Y:S01]  /*0ba0*/  IMAD.WIDE R24, R25, 0x4, R18 ;  /* 0x0000000419187825 */ /* 0x000fe200078e0212 */
[----:B---3--:R0:W-:Y:S03]  /*0bb0*/  @P2 STG.E.128 desc[UR6][R22.64], R8 ;  /* 0x0000000816002986 */ /* 0x0081e6000c101d06 */
[----:B------:R-:W-:-:S04]  /*0bc0*/  VIADD R17, R17, UR4 ;  /* 0x0000000411117c36 */ /* 0x000fc80008000000 */
[----:B------:R-:W-:Y:S01]  /*0bd0*/  IMAD R17, R16, 0x4, R17 ;  /* 0x0000000410117824 */ /* 0x000fe200078e0211 */
[----:B----4-:R0:W-:Y:S02]  /*0be0*/  @P3 STG.E.128 desc[UR6][R24.64], R12 ;  /* 0x0000000c18003986 */ /* 0x0101e4000c101d06 */
[----:B0-----:R-:W-:Y:S05]  /*0bf0*/  @!P0 EXIT ;  /* 0x000000000000894d */ /* 0x001fea0003800000 */
[----:B0-----:R-:W-:Y:S01]  /*0c00*/  LDS R4, [R17+0x3000] ;  /* 0x0030000011047984 */ /* 0x001fe20000000800 */
[----:B------:R-:W-:-:S03]  /*0c10*/  IMAD R3, R2, 0x400, R0 ;  /* 0x0000040002037824 */ /* 0x000fc600078e0200 */
[----:B------:R-:W-:Y:S01]  /*0c20*/  LDS R5, [R17+0x3004] ;  /* 0x0030040011057984 */ /* 0x000fe20000000800 */
[----:B------:R-:W-:-:S03]  /*0c30*/  IMAD.WIDE R18, R3, 0x4, R18 ;  /* 0x0000000403127825 */ /* 0x000fc600078e0212 */
[----:B------:R-:W-:Y:S04]  /*0c40*/  LDS R6, [R17+0x3008] ;  /* 0x0030080011067984 */ /* 0x000fe80000000800 */
[----:B------:R-:W0:Y:S04]  /*0c50*/  LDS R7, [R17+0x300c] ;  /* 0x00300c0011077984 */ /* 0x000e280000000800 */
[----:B0-----:R-:W-:Y:S01]  /*0c60*/  STG.E.128 desc[UR6][R18.64], R4 ;  /* 0x0000000412007986 */ /* 0x001fe2000c101d06 */
[----:B------:R-:W-:Y:S05]  /*0c70*/  EXIT ;  /* 0x000000000000794d */ /* 0x000fea0003800000 */
.L_x_0:
[----:B------:R-:W-:-:S00]  /*0c80*/  BRA `(.L_x_0) ;  /* 0xfffffffc00fc7947 */ /* 0x000fc0000383ffff */
[----:B------:R-:W-:-:S00]  /*0c90*/  NOP ;  /* 0x0000000000007918 */ /* 0x000fc00000000000 */
        /* <DEDUP_REMOVED lines=14> */
.L_x_1:


//--------------------- .nv.shared.triton_poi_fused_convolution_relu_13 --------------------------
	.section	.nv.shared.triton_poi_fused_convolution_relu_13,"aw",@nobits
	.sectionflags	@""
	.align	16
	.zero		1024


//--------------------- .nv.constant0.triton_poi_fused_convolution_relu_13 --------------------------
	.section	.nv.constant0.triton_poi_fused_convolution_relu_13,"a",@progbits
	.sectionflags	@""
	.align	4
.nv.constant0.triton_poi_fused_convolution_relu_13:
	.zero		560
